	.headerflags	@"EF_CUDA_TEXMODE_UNIFIED EF_CUDA_64BIT_ADDRESS EF_CUDA_ACCELERATORS EF_CUDA_SM90 EF_CUDA_VIRTUAL_SM(EF_CUDA_SM90)"
	.elftype	@"ET_EXEC"


//--------------------- .nv.info                  --------------------------
	.section	.nv.info,"",@"SHT_CUDA_INFO"
	.align	4


	//----- nvinfo : EIATTR_REGCOUNT
	.align		4
        /*0000*/ 	.byte	0x04, 0x2f
        /*0002*/ 	.short	(.L_1 - .L_0)
	.align		4
.L_0:
        /*0004*/ 	.word	index@(triton_poi_fused_index_mul_sum_0)
        /*0008*/ 	.word	0x00000012


	//----- nvinfo : EIATTR_MIN_STACK_SIZE
	.align		4
.L_1:
        /*000c*/ 	.byte	0x04, 0x12
        /*000e*/ 	.short	(.L_3 - .L_2)
	.align		4
.L_2:
        /*0010*/ 	.word	index@(triton_poi_fused_index_mul_sum_0)
        /*0014*/ 	.word	0x00000000


	//----- nvinfo : EIATTR_FRAME_SIZE
	.align		4
.L_3:
        /*0018*/ 	.byte	0x04, 0x11
        /*001a*/ 	.short	(.L_5 - .L_4)
	.align		4
.L_4:
        /*001c*/ 	.word	index@(triton_poi_fused_index_mul_sum_0)
        /*0020*/ 	.word	0x00000000


	//----- nvinfo : EIATTR_MIN_STACK_SIZE
	.align		4
.L_5:
        /*0024*/ 	.byte	0x04, 0x12
        /*0026*/ 	.short	(.L_7 - .L_6)
	.align		4
.L_6:
        /*0028*/ 	.word	index@(triton_poi_fused_index_mul_sum_0)
        /*002c*/ 	.word	0x00000000
.L_7:


//--------------------- .nv.info.triton_poi_fused_index_mul_sum_0 --------------------------
	.section	.nv.info.triton_poi_fused_index_mul_sum_0,"",@"SHT_CUDA_INFO"
	.sectionflags	@""
	.align	4


	//----- nvinfo : EIATTR_CUDA_API_VERSION
	.align		4
        /*0000*/ 	.byte	0x04, 0x37
        /*0002*/ 	.short	(.L_9 - .L_8)
.L_8:
        /*0004*/ 	.word	0x0000007c


	//----- nvinfo : EIATTR_KPARAM_INFO
	.align		4
.L_9:
        /*0008*/ 	.byte	0x04, 0x17
        /*000a*/ 	.short	(.L_11 - .L_10)
.L_10:
        /*000c*/ 	.word	0x00000000
        /*0010*/ 	.short	0x0002
        /*0012*/ 	.short	0x0010
        /*0014*/ 	.byte	0x00, 0xf0, 0x11, 0x00


	//----- nvinfo : EIATTR_KPARAM_INFO
	.align		4
.L_11:
        /*0018*/ 	.byte	0x04, 0x17
        /*001a*/ 	.short	(.L_13 - .L_12)
.L_12:
        /*001c*/ 	.word	0x00000000
        /*0020*/ 	.short	0x0001
        /*0022*/ 	.short	0x0008
        /*0024*/ 	.byte	0x00, 0xf4, 0x21, 0x00


	//----- nvinfo : EIATTR_KPARAM_INFO
	.align		4
.L_13:
        /*0028*/ 	.byte	0x04, 0x17
        /*002a*/ 	.short	(.L_15 - .L_14)
.L_14:
        /*002c*/ 	.word	0x00000000
        /*0030*/ 	.short	0x0000
        /*0032*/ 	.short	0x0000
        /*0034*/ 	.byte	0x00, 0xf4, 0x21, 0x00


	//----- nvinfo : EIATTR_SPARSE_MMA_MASK
	.align		4
.L_15:
        /*0038*/ 	.byte	0x03, 0x50
        /*003a*/ 	.short	0x0000


	//----- nvinfo : EIATTR_MAXREG_COUNT
	.align		4
        /*003c*/ 	.byte	0x03, 0x1b
        /*003e*/ 	.short	0x00ff


	//----- nvinfo : EIATTR_EXIT_INSTR_OFFSETS
	.align		4
        /*0040*/ 	.byte	0x04, 0x1c
        /*0042*/ 	.short	(.L_17 - .L_16)


	//   ....[0]....
.L_16:
        /*0044*/ 	.word	0x000003b0


	//   ....[1]....
        /*0048*/ 	.word	0x000003d0


	//----- nvinfo : EIATTR_REQNTID
	.align		4
.L_17:
        /*004c*/ 	.byte	0x04, 0x10
        /*004e*/ 	.short	(.L_19 - .L_18)
.L_18:
        /*0050*/ 	.word	0x00000080
        /*0054*/ 	.word	0x00000001
        /*0058*/ 	.word	0x00000001


	//----- nvinfo : EIATTR_CBANK_PARAM_SIZE
	.align		4
.L_19:
        /*005c*/ 	.byte	0x03, 0x19
        /*005e*/ 	.short	0x0014


	//----- nvinfo : EIATTR_PARAM_CBANK
	.align		4
        /*0060*/ 	.byte	0x04, 0x0a
        /*0062*/ 	.short	(.L_21 - .L_20)
	.align		4
.L_20:
        /*0064*/ 	.word	index@(.nv.constant0.triton_poi_fused_index_mul_sum_0)
        /*0068*/ 	.short	0x0210
        /*006a*/ 	.short	0x0014


	//----- nvinfo : EIATTR_SW_WAR
	.align		4
.L_21:
        /*006c*/ 	.byte	0x04, 0x36
        /*006e*/ 	.short	(.L_23 - .L_22)
.L_22:
        /*0070*/ 	.word	0x00000008
.L_23:


//--------------------- .nv.callgraph             --------------------------
	.section	.nv.callgraph,"",@"SHT_CUDA_CALLGRAPH"
	.align	4
	.sectionentsize	8
	.align		4
        /*0000*/ 	.word	0x00000000
	.align		4
        /*0004*/ 	.word	0xffffffff
	.align		4
        /*0008*/ 	.word	0x00000000
	.align		4
        /*000c*/ 	.word	0xfffffffe
	.align		4
        /*0010*/ 	.word	0x00000000
	.align		4
        /*0014*/ 	.word	0xfffffffd
	.align		4
        /*0018*/ 	.word	0x00000000
	.align		4
        /*001c*/ 	.word	0xfffffffc


//--------------------- .text.triton_poi_fused_index_mul_sum_0 --------------------------
	.section	.text.triton_poi_fused_index_mul_sum_0,"ax",@progbits
	.align	128
        .global         triton_poi_fused_index_mul_sum_0
        .type           triton_poi_fused_index_mul_sum_0,@function
        .size           triton_poi_fused_index_mul_sum_0,(.L_x_1 - triton_poi_fused_index_mul_sum_0)
        .other          triton_poi_fused_index_mul_sum_0,@"STO_CUDA_ENTRY STV_DEFAULT"
triton_poi_fused_index_mul_sum_0:
.text.triton_poi_fused_index_mul_sum_0:
[----:B------:R-:W0:Y:S02]  /*0000*/  LDC R1, c[0x0][0x28] ;  /* 0x00000a00ff017b82 */ /* 0x000e240000000800 */
[----:B------:R-:W1:Y:S01]  /*0010*/  S2R R0, SR_TID.X ;  /* 0x0000000000007919 */ /* 0x000e620000002100 */
[----:B------:R-:W-:Y:S01]  /*0020*/  IMAD.MOV.U32 R9, RZ, RZ, 0x10 ;  /* 0x00000010ff097424 */ /* 0x000fe200078e00ff */
[----:B------:R-:W-:Y:S01]  /*0030*/  ULDC.64 UR4, c[0x0][0x210] ;  /* 0x0000840000047ab9 */ /* 0x000fe20000000a00 */
[----:B------:R-:W-:Y:S01]  /*0040*/  CS2R R10, SRZ ;  /* 0x00000000000a7805 */ /* 0x000fe2000001ff00 */
[----:B------:R-:W2:Y:S01]  /*0050*/  S2R R3, SR_CTAID.X ;  /* 0x0000000000037919 */ /* 0x000ea20000002500 */
[----:B-1----:R-:W-:-:S05]  /*0060*/  LOP3.LUT R0, R0, 0x7f, RZ, 0xc0, !PT ;  /* 0x0000007f00007812 */ /* 0x002fca00078ec0ff */
[----:B--2---:R-:W-:-:S04]  /*0070*/  IMAD R0, R3, 0x80, R0 ;  /* 0x0000008003007824 */ /* 0x004fc800078e0200 */
[----:B------:R-:W-:Y:S01]  /*0080*/  IMAD.HI R6, R0, 0x2aaaaaab, RZ ;  /* 0x2aaaaaab00067827 */ /* 0x000fe200078e02ff */
[----:B------:R-:W-:-:S04]  /*0090*/  SHF.R.S32.HI R3, RZ, 0x1f, R0 ;  /* 0x0000001fff037819 */ /* 0x000fc80000011400 */
[----:B------:R-:W-:Y:S02]  /*00a0*/  LEA.HI R3, R3, R0, RZ, 0x2 ;  /* 0x0000000003037211 */ /* 0x000fe400078f10ff */
[----:B------:R-:W-:Y:S02]  /*00b0*/  SHF.R.U32.HI R7, RZ, 0x1f, R6 ;  /* 0x0000001fff077819 */ /* 0x000fe40000011606 */
[----:B------:R-:W-:Y:S02]  /*00c0*/  SHF.R.S32.HI R2, RZ, 0x2, R3 ;  /* 0x00000002ff027819 */ /* 0x000fe40000011403 */
[----:B------:R-:W-:Y:S02]  /*00d0*/  LOP3.LUT R3, R3, 0x3ffffffc, RZ, 0xc0, !PT ;  /* 0x3ffffffc03037812 */ /* 0x000fe400078ec0ff */
[----:B------:R-:W-:Y:S01]  /*00e0*/  LEA.HI R7, R6, R7, RZ, 0x1e ;  /* 0x0000000706077211 */ /* 0x000fe200078ff0ff */
[----:B------:R-:W-:-:S04]  /*00f0*/  IMAD.HI R4, R2, 0x2aaaaaab, RZ ;  /* 0x2aaaaaab02047827 */ /* 0x000fc800078e02ff */
[----:B------:R-:W-:Y:S01]  /*0100*/  IMAD.SHL.U32 R7, R7, 0x40, RZ ;  /* 0x0000004007077824 */ /* 0x000fe200078e00ff */
[----:B------:R-:W-:-:S05]  /*0110*/  LEA.HI R5, R4, R4, RZ, 0x1 ;  /* 0x0000000404057211 */ /* 0x000fca00078f08ff */
[----:B------:R-:W-:Y:S02]  /*0120*/  IMAD R5, R5, -0x6, R2 ;  /* 0xfffffffa05057824 */ /* 0x000fe400078e0202 */
[----:B------:R-:W-:-:S03]  /*0130*/  IMAD.MOV.U32 R2, RZ, RZ, 0x20 ;  /* 0x00000020ff027424 */ /* 0x000fc600078e00ff */
[C---:B------:R-:W-:Y:S02]  /*0140*/  ISETP.GE.AND P0, PT, R5.reuse, 0x3, PT ;  /* 0x000000030500780c */ /* 0x040fe40003f06270 */
[C---:B------:R-:W-:Y:S02]  /*0150*/  ISETP.GE.AND P2, PT, R5.reuse, 0x5, PT ;  /* 0x000000050500780c */ /* 0x040fe40003f46270 */
[----:B------:R-:W-:Y:S02]  /*0160*/  ISETP.GE.AND P3, PT, R5, 0x2, PT ;  /* 0x000000020500780c */ /* 0x000fe40003f66270 */
[----:B------:R-:W-:Y:S02]  /*0170*/  SEL R9, R9, 0x20, !P2 ;  /* 0x0000002009097807 */ /* 0x000fe40005000000 */
[----:B------:R-:W-:Y:S02]  /*0180*/  ISETP.GE.AND P1, PT, R5, 0x1, PT ;  /* 0x000000010500780c */ /* 0x000fe40003f26270 */
[----:B------:R-:W-:-:S02]  /*0190*/  SEL R8, R2, 0x30, !P3 ;  /* 0x0000003002087807 */ /* 0x000fc40005800000 */
[----:B------:R-:W-:Y:S01]  /*01a0*/  ISETP.GE.AND P3, PT, R5, 0x4, PT ;  /* 0x000000040500780c */ /* 0x000fe20003f66270 */
[----:B------:R-:W-:Y:S01]  /*01b0*/  IMAD.IADD R5, R0, 0x1, -R3 ;  /* 0x0000000100057824 */ /* 0x000fe200078e0a03 */
[----:B------:R-:W-:Y:S02]  /*01c0*/  SEL R9, R9, RZ, P0 ;  /* 0x000000ff09097207 */ /* 0x000fe40000000000 */
[----:B------:R-:W-:Y:S02]  /*01d0*/  SEL R8, R8, 0x10, P1 ;  /* 0x0000001008087807 */ /* 0x000fe40000800000 */
[----:B------:R-:W-:Y:S02]  /*01e0*/  @P0 SEL R8, R2, 0x30, !P3 ;  /* 0x0000003002080807 */ /* 0x000fe40005800000 */
[----:B------:R-:W-:Y:S02]  /*01f0*/  LEA R2, P0, R9, UR4, 0x2 ;  /* 0x0000000409027c11 */ /* 0x000fe4000f8010ff */
[----:B------:R-:W-:-:S02]  /*0200*/  LEA R4, P1, R8, UR4, 0x2 ;  /* 0x0000000408047c11 */ /* 0x000fc4000f8210ff */
[----:B------:R-:W-:Y:S01]  /*0210*/  LEA.HI.X R3, R9, UR5, RZ, 0x2, P0 ;  /* 0x0000000509037c11 */ /* 0x000fe200080f14ff */
[----:B------:R-:W-:Y:S01]  /*0220*/  IMAD.SHL.U32 R9, R5, 0x4, RZ ;  /* 0x0000000405097824 */ /* 0x000fe200078e00ff */
[----:B------:R-:W-:Y:S01]  /*0230*/  LEA.HI.X R5, R8, UR5, RZ, 0x2, P1 ;  /* 0x0000000508057c11 */ /* 0x000fe200088f14ff */
[----:B------:R-:W-:Y:S01]  /*0240*/  ULDC.64 UR4, c[0x0][0x208] ;  /* 0x0000820000047ab9 */ /* 0x000fe20000000a00 */
[----:B------:R-:W-:Y:S01]  /*0250*/  ISETP.GE.AND P0, PT, R0, 0x60, PT ;  /* 0x000000600000780c */ /* 0x000fe20003f06270 */
[----:B------:R-:W-:-:S04]  /*0260*/  IMAD.WIDE R2, R9, 0x4, R2 ;  /* 0x0000000409027825 */ /* 0x000fc800078e0202 */
[----:B------:R-:W-:Y:S01]  /*0270*/  IMAD.WIDE R4, R9, 0x4, R4 ;  /* 0x0000000409047825 */ /* 0x000fe200078e0204 */
[----:B------:R-:W-:-:S03]  /*0280*/  CS2R R8, SRZ ;  /* 0x0000000000087805 */ /* 0x000fc6000001ff00 */
[----:B------:R-:W-:-:S04]  /*0290*/  IMAD.WIDE R2, R7, 0x4, R2 ;  /* 0x0000000407027825 */ /* 0x000fc800078e0202 */
[----:B------:R-:W-:Y:S01]  /*02a0*/  IMAD.WIDE R4, R7, 0x4, R4 ;  /* 0x0000000407047825 */ /* 0x000fe200078e0204 */
[----:B------:R-:W2:Y:S01]  /*02b0*/  @!P0 LDG.E.EL R10, desc[UR4][R2.64+0x4] ;  /* 0x00000404020a8981 */ /* 0x000ea2000c2e1900 */
[----:B------:R-:W-:Y:S02]  /*02c0*/  CS2R R12, SRZ ;  /* 0x00000000000c7805 */ /* 0x000fe4000001ff00 */
[----:B------:R-:W-:Y:S01]  /*02d0*/  CS2R R14, SRZ ;  /* 0x00000000000e7805 */ /* 0x000fe2000001ff00 */
[----:B------:R-:W1:Y:S01]  /*02e0*/  LDC.64 R6, c[0x0][0x218] ;  /* 0x00008600ff067b82 */ /* 0x000e620000000a00 */
[----:B------:R-:W2:Y:S04]  /*02f0*/  @!P0 LDG.E.EL R11, desc[UR4][R4.64+0x4] ;  /* 0x00000404040b8981 */ /* 0x000ea8000c2e1900 */
[----:B------:R-:W3:Y:S04]  /*0300*/  @!P0 LDG.E.EL R8, desc[UR4][R2.64] ;  /* 0x0000000402088981 */ /* 0x000ee8000c2e1900 */
[----:B------:R-:W3:Y:S04]  /*0310*/  @!P0 LDG.E.EL R9, desc[UR4][R4.64] ;  /* 0x0000000404098981 */ /* 0x000ee8000c2e1900 */
[----:B------:R-:W4:Y:S04]  /*0320*/  @!P0 LDG.E.EL R12, desc[UR4][R2.64+0x8] ;  /* 0x00000804020c8981 */ /* 0x000f28000c2e1900 */
[----:B------:R-:W4:Y:S04]  /*0330*/  @!P0 LDG.E.EL R13, desc[UR4][R4.64+0x8] ;  /* 0x00000804040d8981 */ /* 0x000f28000c2e1900 */
[----:B------:R-:W5:Y:S04]  /*0340*/  @!P0 LDG.E.EL R14, desc[UR4][R2.64+0xc] ;  /* 0x00000c04020e8981 */ /* 0x000f68000c2e1900 */
[----:B------:R-:W5:Y:S01]  /*0350*/  @!P0 LDG.E.EL R15, desc[UR4][R4.64+0xc] ;  /* 0x00000c04040f8981 */ /* 0x000f62000c2e1900 */
[----:B-1----:R-:W-:-:S04]  /*0360*/  IMAD.WIDE R6, R0, 0x4, R6 ;  /* 0x0000000400067825 */ /* 0x002fc800078e0206 */
[----:B--2---:R-:W-:-:S04]  /*0370*/  FMUL R10, R11, R10 ;  /* 0x0000000a0b0a7220 */ /* 0x004fc80000400000 */
[----:B---3--:R-:W-:-:S04]  /*0380*/  FFMA R8, R9, R8, R10 ;  /* 0x0000000809087223 */ /* 0x008fc8000000000a */
[----:B----4-:R-:W-:-:S04]  /*0390*/  FFMA R12, R13, R12, R8 ;  /* 0x0000000c0d0c7223 */ /* 0x010fc80000000008 */
[----:B-----5:R-:W-:Y:S01]  /*03a0*/  FFMA R15, R15, R14, R12 ;  /* 0x0000000e0f0f7223 */ /* 0x020fe2000000000c */
[----:B------:R-:W-:Y:S06]  /*03b0*/  @P0 EXIT ;  /* 0x000000000000094d */ /* 0x000fec0003800000 */
[----:B------:R-:W-:Y:S01]  /*03c0*/  STG.E desc[UR4][R6.64], R15 ;  /* 0x0000000f06007986 */ /* 0x000fe2000c101904 */
[----:B------:R-:W-:Y:S05]  /*03d0*/  EXIT ;  /* 0x000000000000794d */ /* 0x000fea0003800000 */
.L_x_0:
[----:B------:R-:W-:-:S00]  /*03e0*/  BRA `(.L_x_0) ;  /* 0xfffffffc00fc7947 */ /* 0x000fc0000383ffff */
[----:B------:R-:W-:-:S00]  /*03f0*/  NOP ;  /* 0x0000000000007918 */ /* 0x000fc00000000000 */
        /* <DEDUP_REMOVED lines=8> */
.L_x_1:


//--------------------- .nv.constant0.triton_poi_fused_index_mul_sum_0 --------------------------
	.section	.nv.constant0.triton_poi_fused_index_mul_sum_0,"a",@progbits
	.sectionflags	@""
	.align	4
.nv.constant0.triton_poi_fused_index_mul_sum_0:
	.zero		548
